	.headerflags	@"EF_CUDA_TEXMODE_UNIFIED EF_CUDA_64BIT_ADDRESS EF_CUDA_ACCELERATORS EF_CUDA_SM90 EF_CUDA_VIRTUAL_SM(EF_CUDA_SM90)"
	.elftype	@"ET_EXEC"


//--------------------- .nv.info                  --------------------------
	.section	.nv.info,"",@"SHT_CUDA_INFO"
	.align	4


	//----- nvinfo : EIATTR_REGCOUNT
	.align		4
        /*0000*/ 	.byte	0x04, 0x2f
        /*0002*/ 	.short	(.L_1 - .L_0)
	.align		4
.L_0:
        /*0004*/ 	.word	index@(triton_poi_fused_add_convolution_relu_25)
        /*0008*/ 	.word	0x00000012


	//----- nvinfo : EIATTR_MIN_STACK_SIZE
	.align		4
.L_1:
        /*000c*/ 	.byte	0x04, 0x12
        /*000e*/ 	.short	(.L_3 - .L_2)
	.align		4
.L_2:
        /*0010*/ 	.word	index@(triton_poi_fused_add_convolution_relu_25)
        /*0014*/ 	.word	0x00000000


	//----- nvinfo : EIATTR_FRAME_SIZE
	.align		4
.L_3:
        /*0018*/ 	.byte	0x04, 0x11
        /*001a*/ 	.short	(.L_5 - .L_4)
	.align		4
.L_4:
        /*001c*/ 	.word	index@(triton_poi_fused_add_convolution_relu_25)
        /*0020*/ 	.word	0x00000000


	//----- nvinfo : EIATTR_MIN_STACK_SIZE
	.align		4
.L_5:
        /*0024*/ 	.byte	0x04, 0x12
        /*0026*/ 	.short	(.L_7 - .L_6)
	.align		4
.L_6:
        /*0028*/ 	.word	index@(triton_poi_fused_add_convolution_relu_25)
        /*002c*/ 	.word	0x00000000
.L_7:


//--------------------- .nv.info.triton_poi_fused_add_convolution_relu_25 --------------------------
	.section	.nv.info.triton_poi_fused_add_convolution_relu_25,"",@"SHT_CUDA_INFO"
	.sectionflags	@""
	.align	4


	//----- nvinfo : EIATTR_CUDA_API_VERSION
	.align		4
        /*0000*/ 	.byte	0x04, 0x37
        /*0002*/ 	.short	(.L_9 - .L_8)
.L_8:
        /*0004*/ 	.word	0x0000007c


	//----- nvinfo : EIATTR_KPARAM_INFO
	.align		4
.L_9:
        /*0008*/ 	.byte	0x04, 0x17
        /*000a*/ 	.short	(.L_11 - .L_10)
.L_10:
        /*000c*/ 	.word	0x00000000
        /*0010*/ 	.short	0x0005
        /*0012*/ 	.short	0x0028
        /*0014*/ 	.byte	0x00, 0xf0, 0x11, 0x00


	//----- nvinfo : EIATTR_KPARAM_INFO
	.align		4
.L_11:
        /*0018*/ 	.byte	0x04, 0x17
        /*001a*/ 	.short	(.L_13 - .L_12)
.L_12:
        /*001c*/ 	.word	0x00000000
        /*0020*/ 	.short	0x0004
        /*0022*/ 	.short	0x0020
        /*0024*/ 	.byte	0x00, 0xf4, 0x21, 0x00


	//----- nvinfo : EIATTR_KPARAM_INFO
	.align		4
.L_13:
        /*0028*/ 	.byte	0x04, 0x17
        /*002a*/ 	.short	(.L_15 - .L_14)
.L_14:
        /*002c*/ 	.word	0x00000000
        /*0030*/ 	.short	0x0003
        /*0032*/ 	.short	0x0018
        /*0034*/ 	.byte	0x00, 0xf4, 0x21, 0x00


	//----- nvinfo : EIATTR_KPARAM_INFO
	.align		4
.L_15:
        /*0038*/ 	.byte	0x04, 0x17
        /*003a*/ 	.short	(.L_17 - .L_16)
.L_16:
        /*003c*/ 	.word	0x00000000
        /*0040*/ 	.short	0x0002
        /*0042*/ 	.short	0x0010
        /*0044*/ 	.byte	0x00, 0xf4, 0x21, 0x00


	//----- nvinfo : EIATTR_KPARAM_INFO
	.align		4
.L_17:
        /*0048*/ 	.byte	0x04, 0x17
        /*004a*/ 	.short	(.L_19 - .L_18)
.L_18:
        /*004c*/ 	.word	0x00000000
        /*0050*/ 	.short	0x0001
        /*0052*/ 	.short	0x0008
        /*0054*/ 	.byte	0x00, 0xf4, 0x21, 0x00


	//----- nvinfo : EIATTR_KPARAM_INFO
	.align		4
.L_19:
        /*0058*/ 	.byte	0x04, 0x17
        /*005a*/ 	.short	(.L_21 - .L_20)
.L_20:
        /*005c*/ 	.word	0x00000000
        /*0060*/ 	.short	0x0000
        /*0062*/ 	.short	0x0000
        /*0064*/ 	.byte	0x00, 0xf4, 0x21, 0x00


	//----- nvinfo : EIATTR_SPARSE_MMA_MASK
	.align		4
.L_21:
        /*0068*/ 	.byte	0x03, 0x50
        /*006a*/ 	.short	0x0000


	//----- nvinfo : EIATTR_MAXREG_COUNT
	.align		4
        /*006c*/ 	.byte	0x03, 0x1b
        /*006e*/ 	.short	0x00ff


	//----- nvinfo : EIATTR_EXIT_INSTR_OFFSETS
	.align		4
        /*0070*/ 	.byte	0x04, 0x1c
        /*0072*/ 	.short	(.L_23 - .L_22)


	//   ....[0]....
.L_22:
        /*0074*/ 	.word	0x00000220


	//----- nvinfo : EIATTR_REQNTID
	.align		4
.L_23:
        /*0078*/ 	.byte	0x04, 0x10
        /*007a*/ 	.short	(.L_25 - .L_24)
.L_24:
        /*007c*/ 	.word	0x00000080
        /*0080*/ 	.word	0x00000001
        /*0084*/ 	.word	0x00000001


	//----- nvinfo : EIATTR_CBANK_PARAM_SIZE
	.align		4
.L_25:
        /*0088*/ 	.byte	0x03, 0x19
        /*008a*/ 	.short	0x002c


	//----- nvinfo : EIATTR_PARAM_CBANK
	.align		4
        /*008c*/ 	.byte	0x04, 0x0a
        /*008e*/ 	.short	(.L_27 - .L_26)
	.align		4
.L_26:
        /*0090*/ 	.word	index@(.nv.constant0.triton_poi_fused_add_convolution_relu_25)
        /*0094*/ 	.short	0x0210
        /*0096*/ 	.short	0x002c


	//----- nvinfo : EIATTR_SW_WAR
	.align		4
.L_27:
        /*0098*/ 	.byte	0x04, 0x36
        /*009a*/ 	.short	(.L_29 - .L_28)
.L_28:
        /*009c*/ 	.word	0x00000008
.L_29:


//--------------------- .nv.callgraph             --------------------------
	.section	.nv.callgraph,"",@"SHT_CUDA_CALLGRAPH"
	.align	4
	.sectionentsize	8
	.align		4
        /*0000*/ 	.word	0x00000000
	.align		4
        /*0004*/ 	.word	0xffffffff
	.align		4
        /*0008*/ 	.word	0x00000000
	.align		4
        /*000c*/ 	.word	0xfffffffe
	.align		4
        /*0010*/ 	.word	0x00000000
	.align		4
        /*0014*/ 	.word	0xfffffffd
	.align		4
        /*0018*/ 	.word	0x00000000
	.align		4
        /*001c*/ 	.word	0xfffffffc


//--------------------- .text.triton_poi_fused_add_convolution_relu_25 --------------------------
	.section	.text.triton_poi_fused_add_convolution_relu_25,"ax",@progbits
	.align	128
        .global         triton_poi_fused_add_convolution_relu_25
        .type           triton_poi_fused_add_convolution_relu_25,@function
        .size           triton_poi_fused_add_convolution_relu_25,(.L_x_1 - triton_poi_fused_add_convolution_relu_25)
        .other          triton_poi_fused_add_convolution_relu_25,@"STO_CUDA_ENTRY STV_DEFAULT"
triton_poi_fused_add_convolution_relu_25:
.text.triton_poi_fused_add_convolution_relu_25:
[----:B------:R-:W-:Y:S01]  /*0000*/  LDC R1, c[0x0][0x28] ;  /* 0x00000a00ff017b82 */ /* 0x000fe20000000800 */
[----:B------:R-:W1:Y:S07]  /*0010*/  S2R R5, SR_TID.X ;  /* 0x0000000000057919 */ /* 0x000e6e0000002100 */
[----:B------:R-:W2:Y:S01]  /*0020*/  LDC.64 R6, c[0x0][0x218] ;  /* 0x00008600ff067b82 */ /* 0x000ea20000000a00 */
[----:B------:R-:W-:Y:S01]  /*0030*/  ULDC.64 UR4, c[0x0][0x208] ;  /* 0x0000820000047ab9 */ /* 0x000fe20000000a00 */
[----:B------:R-:W3:Y:S06]  /*0040*/  S2R R0, SR_CTAID.X ;  /* 0x0000000000007919 */ /* 0x000eec0000002500 */
[----:B------:R-:W4:Y:S08]  /*0050*/  LDC.64 R10, c[0x0][0x220] ;  /* 0x00008800ff0a7b82 */ /* 0x000f300000000a00 */
[----:B------:R-:W5:Y:S01]  /*0060*/  LDC.64 R12, c[0x0][0x210] ;  /* 0x00008400ff0c7b82 */ /* 0x000f620000000a00 */
[----:B-1----:R-:W-:-:S02]  /*0070*/  LOP3.LUT R5, R5, 0x7f, RZ, 0xc0, !PT ;  /* 0x0000007f05057812 */ /* 0x002fc400078ec0ff */
[----:B---3--:R-:W-:-:S03]  /*0080*/  SHF.R.S32.HI R2, RZ, 0x18, R0 ;  /* 0x00000018ff027819 */ /* 0x008fc60000011400 */
[----:B------:R-:W-:Y:S01]  /*0090*/  IMAD R5, R0, 0x80, R5 ;  /* 0x0000008000057824 */ /* 0x000fe200078e0205 */
[----:B------:R-:W-:Y:S02]  /*00a0*/  SGXT R0, R2, 0x1 ;  /* 0x000000010200781a */ /* 0x000fe40000000200 */
[----:B------:R-:W1:Y:S02]  /*00b0*/  LDC.64 R2, c[0x0][0x228] ;  /* 0x00008a00ff027b82 */ /* 0x000e640000000a00 */
[----:B------:R-:W-:-:S04]  /*00c0*/  LEA.HI R0, R0, R5, RZ, 0x4 ;  /* 0x0000000500007211 */ /* 0x000fc800078f20ff */
[--C-:B------:R-:W-:Y:S02]  /*00d0*/  SHF.R.S32.HI R9, RZ, 0x4, R0.reuse ;  /* 0x00000004ff097819 */ /* 0x100fe40000011400 */
[----:B------:R-:W-:-:S04]  /*00e0*/  SHF.R.S32.HI R0, RZ, 0x1f, R0 ;  /* 0x0000001fff007819 */ /* 0x000fc80000011400 */
[----:B------:R-:W-:-:S04]  /*00f0*/  LEA.HI R0, R0, R9, RZ, 0x9 ;  /* 0x0000000900007211 */ /* 0x000fc800078f48ff */
[----:B------:R-:W-:-:S05]  /*0100*/  LOP3.LUT R0, R0, 0xfffffe00, RZ, 0xc0, !PT ;  /* 0xfffffe0000007812 */ /* 0x000fca00078ec0ff */
[C---:B------:R-:W-:Y:S02]  /*0110*/  IMAD.IADD R15, R9.reuse, 0x1, -R0 ;  /* 0x00000001090f7824 */ /* 0x040fe400078e0a00 */
[----:B--2---:R-:W-:-:S04]  /*0120*/  IMAD.WIDE R8, R9, 0x4, R6 ;  /* 0x0000000409087825 */ /* 0x004fc800078e0206 */
[----:B----4-:R-:W-:Y:S02]  /*0130*/  IMAD.WIDE R10, R15, 0x4, R10 ;  /* 0x000000040f0a7825 */ /* 0x010fe400078e020a */
[----:B------:R-:W2:Y:S02]  /*0140*/  LDG.E.EL R8, desc[UR4][R8.64] ;  /* 0x0000000408087981 */ /* 0x000ea4000c2e1900 */
[C---:B-----5:R-:W-:Y:S02]  /*0150*/  IMAD.WIDE R6, R5.reuse, 0x4, R12 ;  /* 0x0000000405067825 */ /* 0x060fe400078e020c */
[----:B------:R-:W2:Y:S01]  /*0160*/  LDG.E.EL R11, desc[UR4][R10.64] ;  /* 0x000000040a0b7981 */ /* 0x000ea2000c2e1900 */
[----:B------:R-:W3:Y:S01]  /*0170*/  LDC.64 R12, c[0x0][0x230] ;  /* 0x00008c00ff0c7b82 */ /* 0x000ee20000000a00 */
[C---:B-1----:R-:W-:Y:S02]  /*0180*/  IMAD.WIDE R2, R5.reuse, 0x4, R2 ;  /* 0x0000000405027825 */ /* 0x042fe400078e0202 */
[----:B------:R-:W4:Y:S04]  /*0190*/  LDG.E R6, desc[UR4][R6.64] ;  /* 0x0000000406067981 */ /* 0x000f28000c1e1900 */
[----:B------:R-:W5:Y:S01]  /*01a0*/  LDG.E R2, desc[UR4][R2.64] ;  /* 0x0000000402027981 */ /* 0x000f62000c1e1900 */
[----:B---3--:R-:W-:-:S04]  /*01b0*/  IMAD.WIDE R4, R5, 0x4, R12 ;  /* 0x0000000405047825 */ /* 0x008fc800078e020c */
[----:B--2---:R-:W-:-:S04]  /*01c0*/  FADD R15, R8, R11 ;  /* 0x0000000b080f7221 */ /* 0x004fc80000000000 */
[----:B----4-:R-:W-:-:S04]  /*01d0*/  FADD R15, R6, R15 ;  /* 0x0000000f060f7221 */ /* 0x010fc80000000000 */
[----:B-----5:R-:W-:Y:S01]  /*01e0*/  FADD R0, R2, R15 ;  /* 0x0000000f02007221 */ /* 0x020fe20000000000 */
[----:B------:R-:W-:-:S04]  /*01f0*/  FSETP.GEU.AND P0, PT, R15, -R2, PT ;  /* 0x800000020f00720b */ /* 0x000fc80003f0e000 */
[----:B------:R-:W-:-:S05]  /*0200*/  FSEL R9, R0, RZ, P0 ;  /* 0x000000ff00097208 */ /* 0x000fca0000000000 */
[----:B------:R-:W-:Y:S01]  /*0210*/  STG.E desc[UR4][R4.64], R9 ;  /* 0x0000000904007986 */ /* 0x000fe2000c101904 */
[----:B------:R-:W-:Y:S05]  /*0220*/  EXIT ;  /* 0x000000000000794d */ /* 0x000fea0003800000 */
.L_x_0:
[----:B------:R-:W-:-:S00]  /*0230*/  BRA `(.L_x_0) ;  /* 0xfffffffc00fc7947 */ /* 0x000fc0000383ffff */
[----:B------:R-:W-:-:S00]  /*0240*/  NOP ;  /* 0x0000000000007918 */ /* 0x000fc00000000000 */
        /* <DEDUP_REMOVED lines=11> */
.L_x_1:


//--------------------- .nv.constant0.triton_poi_fused_add_convolution_relu_25 --------------------------
	.section	.nv.constant0.triton_poi_fused_add_convolution_relu_25,"a",@progbits
	.sectionflags	@""
	.align	4
.nv.constant0.triton_poi_fused_add_convolution_relu_25:
	.zero		572
